//
// Generated by NVIDIA NVVM Compiler
//
// Compiler Build ID: CL-36424714
// Cuda compilation tools, release 13.0, V13.0.88
// Based on NVVM 20.0.0
//

.version 9.0
.target sm_100
.address_size 64

	// .globl	_Z17gpu_blelloch_scanPiS_
.extern .shared .align 16 .b8 cache[];

.visible .entry _Z17gpu_blelloch_scanPiS_(
	.param .u64 .ptr .align 1 _Z17gpu_blelloch_scanPiS__param_0,
	.param .u64 .ptr .align 1 _Z17gpu_blelloch_scanPiS__param_1
)
{
	.reg .pred 	%p<5>;
	.reg .b32 	%r<17>;
	.reg .b64 	%rd<9>;

	ld.param.u64 	%rd2, [_Z17gpu_blelloch_scanPiS__param_0];
	ld.param.u64 	%rd3, [_Z17gpu_blelloch_scanPiS__param_1];
	cvta.to.global.u64 	%rd1, %rd3;
	cvta.to.global.u64 	%rd4, %rd2;
	mov.u32 	%r1, %tid.x;
	mul.wide.u32 	%rd5, %r1, 4;
	add.s64 	%rd6, %rd4, %rd5;
	ld.global.u32 	%r3, [%rd6];
	shl.b32 	%r4, %r1, 2;
	mov.u32 	%r5, cache;
	add.s32 	%r2, %r5, %r4;
	st.shared.u32 	[%r2], %r3;
	bar.sync 	0;
	setp.eq.s32 	%p1, %r1, 0;
	@%p1 bra 	$L__BB0_2;
	ld.shared.u32 	%r6, [%r2+-4];
	ld.shared.u32 	%r7, [%r2];
	add.s32 	%r8, %r7, %r6;
	st.shared.u32 	[%r2], %r8;
$L__BB0_2:
	bar.sync 	0;
	setp.lt.u32 	%p2, %r1, 2;
	@%p2 bra 	$L__BB0_4;
	ld.shared.u32 	%r9, [%r2+-8];
	ld.shared.u32 	%r10, [%r2];
	add.s32 	%r11, %r10, %r9;
	st.shared.u32 	[%r2], %r11;
$L__BB0_4:
	bar.sync 	0;
	setp.lt.u32 	%p3, %r1, 4;
	@%p3 bra 	$L__BB0_6;
	ld.shared.u32 	%r12, [%r2+-16];
	ld.shared.u32 	%r13, [%r2];
	add.s32 	%r14, %r13, %r12;
	st.shared.u32 	[%r2], %r14;
$L__BB0_6:
	setp.ne.s32 	%p4, %r1, 0;
	bar.sync 	0;
	@%p4 bra 	$L__BB0_8;
	mov.b32 	%r16, 0;
	st.global.u32 	[%rd1], %r16;
	bra.uni 	$L__BB0_9;
$L__BB0_8:
	ld.shared.u32 	%r15, [%r2+-4];
	add.s64 	%rd8, %rd1, %rd5;
	st.global.u32 	[%rd8], %r15;
$L__BB0_9:
	ret;

}


// ===== COMPILED SASS (sm_100) =====

	.target	sm_100

	.elftype	@"ET_EXEC"


//--------------------- .note.nv.tkinfo           --------------------------
	.section	.note.nv.tkinfo,"",@"SHT_NOTE"
	.sectionflags	@"SHF_NOTE_NV_TKINFO"
	.tkinfo
        /*0018*/ 	.word	0x00000002
        /*0030*/ 	.string	""
        /*0030*/ 	.string	"ptxas"
        /*0030*/ 	.string	"Cuda compilation tools, release 13.0, V13.0.88"
        /*0030*/ 	.string	"Build cuda_13.0.r13.0/compiler.36424714_0"
        /*0030*/ 	.string	"-arch sm_100 -m 64 "



//--------------------- .note.nv.cuinfo           --------------------------
	.section	.note.nv.cuinfo,"",@"SHT_NOTE"
	.sectionflags	@"SHF_NOTE_NV_CUINFO"
        /*0018*/ 	.short	0x0002
        /*001a*/ 	.short	0x0064
        /*001c*/ 	.short	0x0082
	.zero		2


//--------------------- .nv.info                  --------------------------
	.section	.nv.info,"",@"SHT_CUDA_INFO"
	.align	4


	//----- nvinfo : EIATTR_REGCOUNT
	.align		4
        /*0000*/ 	.byte	0x04, 0x2f
        /*0002*/ 	.short	(.L_1 - .L_0)
	.align		4
.L_0:
        /*0004*/ 	.word	index@(_Z17gpu_blelloch_scanPiS_)
        /*0008*/ 	.word	0x0000000c


	//----- nvinfo : EIATTR_FRAME_SIZE
	.align		4
.L_1:
        /*000c*/ 	.byte	0x04, 0x11
        /*000e*/ 	.short	(.L_3 - .L_2)
	.align		4
.L_2:
        /*0010*/ 	.word	index@(_Z17gpu_blelloch_scanPiS_)
        /*0014*/ 	.word	0x00000000


	//----- nvinfo : EIATTR_MIN_STACK_SIZE
	.align		4
.L_3:
        /*0018*/ 	.byte	0x04, 0x12
        /*001a*/ 	.short	(.L_5 - .L_4)
	.align		4
.L_4:
        /*001c*/ 	.word	index@(_Z17gpu_blelloch_scanPiS_)
        /*0020*/ 	.word	0x00000000
.L_5:


//--------------------- .nv.compat                --------------------------
	.section	.nv.compat,"",@"SHT_CUDA_COMPAT_INFO"
	.align	4
        /*0000*/ 	.byte	0x02, 0x09, 0x00, 0x00, 0x02, 0x02, 0x01, 0x00, 0x02, 0x05, 0x05, 0x00, 0x03, 0x07, 0x01, 0x01
        /*0010*/ 	.byte	0x02, 0x03, 0x00, 0x00, 0x02, 0x06, 0x01, 0x00, 0x04, 0x0b, 0x08, 0x00, 0x09, 0x00, 0x00, 0x00
        /*0020*/ 	.byte	0x00, 0x00, 0x00, 0x00


//--------------------- .nv.info._Z17gpu_blelloch_scanPiS_ --------------------------
	.section	.nv.info._Z17gpu_blelloch_scanPiS_,"",@"SHT_CUDA_INFO"
	.sectionflags	@""
	.align	4


	//----- nvinfo : EIATTR_CUDA_API_VERSION
	.align		4
        /*0000*/ 	.byte	0x04, 0x37
        /*0002*/ 	.short	(.L_7 - .L_6)
.L_6:
        /*0004*/ 	.word	0x00000082


	//----- nvinfo : EIATTR_KPARAM_INFO
	.align		4
.L_7:
        /*0008*/ 	.byte	0x04, 0x17
        /*000a*/ 	.short	(.L_9 - .L_8)
.L_8:
        /*000c*/ 	.word	0x00000000
        /*0010*/ 	.short	0x0001
        /*0012*/ 	.short	0x0008
        /*0014*/ 	.byte	0x00, 0xf5, 0x21, 0x00


	//----- nvinfo : EIATTR_KPARAM_INFO
	.align		4
.L_9:
        /*0018*/ 	.byte	0x04, 0x17
        /*001a*/ 	.short	(.L_11 - .L_10)
.L_10:
        /*001c*/ 	.word	0x00000000
        /*0020*/ 	.short	0x0000
        /*0022*/ 	.short	0x0000
        /*0024*/ 	.byte	0x00, 0xf5, 0x21, 0x00


	//----- nvinfo : EIATTR_SPARSE_MMA_MASK
	.align		4
.L_11:
        /*0028*/ 	.byte	0x03, 0x50
        /*002a*/ 	.short	0x0000


	//----- nvinfo : EIATTR_MAXREG_COUNT
	.align		4
        /*002c*/ 	.byte	0x03, 0x1b
        /*002e*/ 	.short	0x00ff


	//----- nvinfo : EIATTR_NUM_BARRIERS
	.align		4
        /*0030*/ 	.byte	0x02, 0x4c
        /*0032*/ 	.byte	0x01
	.zero		1


	//----- nvinfo : EIATTR_MERCURY_ISA_VERSION
	.align		4
        /*0034*/ 	.byte	0x03, 0x5f
        /*0036*/ 	.short	0x0101


	//----- nvinfo : EIATTR_VRC_CTA_INIT_COUNT
	.align		4
        /*0038*/ 	.byte	0x02, 0x4a
	.zero		1
	.zero		1


	//----- nvinfo : EIATTR_EXIT_INSTR_OFFSETS
	.align		4
        /*003c*/ 	.byte	0x04, 0x1c
        /*003e*/ 	.short	(.L_13 - .L_12)


	//   ....[0]....
.L_12:
        /*0040*/ 	.word	0x00000210


	//   ....[1]....
        /*0044*/ 	.word	0x00000260


	//----- nvinfo : EIATTR_CBANK_PARAM_SIZE
	.align		4
.L_13:
        /*0048*/ 	.byte	0x03, 0x19
        /*004a*/ 	.short	0x0010


	//----- nvinfo : EIATTR_PARAM_CBANK
	.align		4
        /*004c*/ 	.byte	0x04, 0x0a
        /*004e*/ 	.short	(.L_15 - .L_14)
	.align		4
.L_14:
        /*0050*/ 	.word	index@(.nv.constant0._Z17gpu_blelloch_scanPiS_)
        /*0054*/ 	.short	0x0380
        /*0056*/ 	.short	0x0010


	//----- nvinfo : EIATTR_SW_WAR
	.align		4
.L_15:
        /*0058*/ 	.byte	0x04, 0x36
        /*005a*/ 	.short	(.L_17 - .L_16)
.L_16:
        /*005c*/ 	.word	0x00000008
.L_17:


//--------------------- .nv.callgraph             --------------------------
	.section	.nv.callgraph,"",@"SHT_CUDA_CALLGRAPH"
	.align	4
	.sectionentsize	8
	.align		4
        /*0000*/ 	.word	0x00000000
	.align		4
        /*0004*/ 	.word	0xffffffff
	.align		4
        /*0008*/ 	.word	0x00000000
	.align		4
        /*000c*/ 	.word	0xfffffffe
	.align		4
        /*0010*/ 	.word	0x00000000
	.align		4
        /*0014*/ 	.word	0xfffffffd
	.align		4
        /*0018*/ 	.word	0x00000000
	.align		4
        /*001c*/ 	.word	0xfffffffc


//--------------------- .text._Z17gpu_blelloch_scanPiS_ --------------------------
	.section	.text._Z17gpu_blelloch_scanPiS_,"ax",@progbits
	.align	128
        .global         _Z17gpu_blelloch_scanPiS_
        .type           _Z17gpu_blelloch_scanPiS_,@function
        .size           _Z17gpu_blelloch_scanPiS_,(.L_x_1 - _Z17gpu_blelloch_scanPiS_)
        .other          _Z17gpu_blelloch_scanPiS_,@"STO_CUDA_ENTRY STV_DEFAULT"
_Z17gpu_blelloch_scanPiS_:
.text._Z17gpu_blelloch_scanPiS_:
[----:B------:R-:W-:Y:S01]  /*0000*/  LDC R1, c[0x0][0x37c] ;  /* 0x0000df00ff017b82 */ /* 0x000fe20000000800 */
[----:B------:R-:W0:Y:S07]  /*0010*/  S2R R9, SR_TID.X ;  /* 0x0000000000097919 */ /* 0x000e2e0000002100 */
[----:B------:R-:W0:Y:S01]  /*0020*/  LDC.64 R2, c[0x0][0x380] ;  /* 0x0000e000ff027b82 */ /* 0x000e220000000a00 */
[----:B------:R-:W1:Y:S01]  /*0030*/  LDCU.64 UR6, c[0x0][0x358] ;  /* 0x00006b00ff0677ac */ /* 0x000e620008000a00 */
[----:B0-----:R-:W-:-:S06]  /*0040*/  IMAD.WIDE.U32 R2, R9, 0x4, R2 ;  /* 0x0000000409027825 */ /* 0x001fcc00078e0002 */
[----:B-1----:R-:W2:Y:S01]  /*0050*/  LDG.E R2, desc[UR6][R2.64] ;  /* 0x0000000602027981 */ /* 0x002ea2000c1e1900 */
[----:B------:R-:W0:Y:S01]  /*0060*/  S2UR UR5, SR_CgaCtaId ;  /* 0x00000000000579c3 */ /* 0x000e220000008800 */
[----:B------:R-:W-:Y:S01]  /*0070*/  UMOV UR4, 0x400 ;  /* 0x0000040000047882 */ /* 0x000fe20000000000 */
[C---:B------:R-:W-:Y:S02]  /*0080*/  ISETP.NE.AND P1, PT, R9.reuse, RZ, PT ;  /* 0x000000ff0900720c */ /* 0x040fe40003f25270 */
[----:B------:R-:W-:Y:S01]  /*0090*/  ISETP.GE.U32.AND P0, PT, R9, 0x2, PT ;  /* 0x000000020900780c */ /* 0x000fe20003f06070 */
[----:B0-----:R-:W-:-:S06]  /*00a0*/  ULEA UR4, UR5, UR4, 0x18 ;  /* 0x0000000405047291 */ /* 0x001fcc000f8ec0ff */
[----:B------:R-:W-:-:S05]  /*00b0*/  LEA R5, R9, UR4, 0x2 ;  /* 0x0000000409057c11 */ /* 0x000fca000f8e10ff */
[----:B--2---:R-:W-:Y:S01]  /*00c0*/  STS [R5], R2 ;  /* 0x0000000205007388 */ /* 0x004fe20000000800 */
[----:B------:R-:W-:Y:S06]  /*00d0*/  BAR.SYNC.DEFER_BLOCKING 0x0 ;  /* 0x0000000000007b1d */ /* 0x000fec0000010000 */
[----:B------:R-:W-:Y:S04]  /*00e0*/  @P1 LDS R0, [R5+-0x4] ;  /* 0xfffffc0005001984 */ /* 0x000fe80000000800 */
[----:B------:R-:W0:Y:S02]  /*00f0*/  @P1 LDS R7, [R5] ;  /* 0x0000000005071984 */ /* 0x000e240000000800 */
[----:B0-----:R-:W-:-:S05]  /*0100*/  @P1 IMAD.IADD R0, R0, 0x1, R7 ;  /* 0x0000000100001824 */ /* 0x001fca00078e0207 */
[----:B------:R-:W-:Y:S01]  /*0110*/  @P1 STS [R5], R0 ;  /* 0x0000000005001388 */ /* 0x000fe20000000800 */
[----:B------:R-:W-:Y:S01]  /*0120*/  BAR.SYNC.DEFER_BLOCKING 0x0 ;  /* 0x0000000000007b1d */ /* 0x000fe20000010000 */
[----:B------:R-:W-:-:S05]  /*0130*/  ISETP.GE.U32.AND P1, PT, R9, 0x4, PT ;  /* 0x000000040900780c */ /* 0x000fca0003f26070 */
[----:B------:R-:W-:Y:S04]  /*0140*/  @P0 LDS R3, [R5+-0x8] ;  /* 0xfffff80005030984 */ /* 0x000fe80000000800 */
[----:B------:R-:W0:Y:S02]  /*0150*/  @P0 LDS R4, [R5] ;  /* 0x0000000005040984 */ /* 0x000e240000000800 */
[----:B0-----:R-:W-:-:S05]  /*0160*/  @P0 IMAD.IADD R4, R3, 0x1, R4 ;  /* 0x0000000103040824 */ /* 0x001fca00078e0204 */
[----:B------:R-:W-:Y:S01]  /*0170*/  @P0 STS [R5], R4 ;  /* 0x0000000405000388 */ /* 0x000fe20000000800 */
[----:B------:R-:W-:Y:S01]  /*0180*/  BAR.SYNC.DEFER_BLOCKING 0x0 ;  /* 0x0000000000007b1d */ /* 0x000fe20000010000 */
[----:B------:R-:W-:-:S13]  /*0190*/  ISETP.NE.AND P0, PT, R9, RZ, PT ;  /* 0x000000ff0900720c */ /* 0x000fda0003f05270 */
[----:B------:R-:W0:Y:S01]  /*01a0*/  @!P0 LDC.64 R2, c[0x0][0x388] ;  /* 0x0000e200ff028b82 */ /* 0x000e220000000a00 */
[----:B------:R-:W-:Y:S04]  /*01b0*/  @P1 LDS R6, [R5+-0x10] ;  /* 0xfffff00005061984 */ /* 0x000fe80000000800 */
[----:B------:R-:W1:Y:S02]  /*01c0*/  @P1 LDS R7, [R5] ;  /* 0x0000000005071984 */ /* 0x000e640000000800 */
[----:B-1----:R-:W-:-:S05]  /*01d0*/  @P1 IMAD.IADD R6, R6, 0x1, R7 ;  /* 0x0000000106061824 */ /* 0x002fca00078e0207 */
[----:B------:R1:W-:Y:S01]  /*01e0*/  @P1 STS [R5], R6 ;  /* 0x0000000605001388 */ /* 0x0003e20000000800 */
[----:B------:R-:W-:Y:S06]  /*01f0*/  BAR.SYNC.DEFER_BLOCKING 0x0 ;  /* 0x0000000000007b1d */ /* 0x000fec0000010000 */
[----:B0-----:R1:W-:Y:S01]  /*0200*/  @!P0 STG.E desc[UR6][R2.64], RZ ;  /* 0x000000ff02008986 */ /* 0x0013e2000c101906 */
[----:B------:R-:W-:Y:S05]  /*0210*/  @!P0 EXIT ;  /* 0x000000000000894d */ /* 0x000fea0003800000 */
[----:B-1----:R-:W0:Y:S01]  /*0220*/  LDS R5, [R5+-0x4] ;  /* 0xfffffc0005057984 */ /* 0x002e220000000800 */
[----:B------:R-:W1:Y:S02]  /*0230*/  LDC.64 R2, c[0x0][0x388] ;  /* 0x0000e200ff027b82 */ /* 0x000e640000000a00 */
[----:B-1----:R-:W-:-:S05]  /*0240*/  IMAD.WIDE.U32 R2, R9, 0x4, R2 ;  /* 0x0000000409027825 */ /* 0x002fca00078e0002 */
[----:B0-----:R-:W-:Y:S01]  /*0250*/  STG.E desc[UR6][R2.64], R5 ;  /* 0x0000000502007986 */ /* 0x001fe2000c101906 */
[----:B------:R-:W-:Y:S05]  /*0260*/  EXIT ;  /* 0x000000000000794d */ /* 0x000fea0003800000 */
.L_x_0:
[----:B------:R-:W-:-:S00]  /*0270*/  BRA `(.L_x_0) ;  /* 0xfffffffc00fc7947 */ /* 0x000fc0000383ffff */
[----:B------:R-:W-:-:S00]  /*0280*/  NOP ;  /* 0x0000000000007918 */ /* 0x000fc00000000000 */
[----:B------:R-:W-:-:S00]  /*0290*/  NOP ;  /* 0x0000000000007918 */ /* 0x000fc00000000000 */
[----:B------:R-:W-:-:S00]  /*02a0*/  NOP ;  /* 0x0000000000007918 */ /* 0x000fc00000000000 */
[----:B------:R-:W-:-:S00]  /*02b0*/  NOP ;  /* 0x0000000000007918 */ /* 0x000fc00000000000 */
[----:B------:R-:W-:-:S00]  /*02c0*/  NOP ;  /* 0x0000000000007918 */ /* 0x000fc00000000000 */
[----:B------:R-:W-:-:S00]  /*02d0*/  NOP ;  /* 0x0000000000007918 */ /* 0x000fc00000000000 */
[----:B------:R-:W-:-:S00]  /*02e0*/  NOP ;  /* 0x0000000000007918 */ /* 0x000fc00000000000 */
[----:B------:R-:W-:-:S00]  /*02f0*/  NOP ;  /* 0x0000000000007918 */ /* 0x000fc00000000000 */
.L_x_1:


//--------------------- .nv.shared._Z17gpu_blelloch_scanPiS_ --------------------------
	.section	.nv.shared._Z17gpu_blelloch_scanPiS_,"aw",@nobits
	.sectionflags	@""
	.align	16
	.zero		1024


//--------------------- .nv.shared.reserved.0     --------------------------
	.section	.nv.shared.reserved.0,"aw",@nobits
	.weak		__nv_reservedSMEM_offset_0_alias
	.size		__nv_reservedSMEM_offset_0_alias, 0, 64
	.other		__nv_reservedSMEM_offset_0_alias,@"STO_CUDA_RESERVED_SHARED STV_DEFAULT"
__nv_reservedSMEM_offset_0_alias:
	.zero		0
	.zero		64


//--------------------- .nv.constant0._Z17gpu_blelloch_scanPiS_ --------------------------
	.section	.nv.constant0._Z17gpu_blelloch_scanPiS_,"a",@progbits
	.sectionflags	@""
	.align	4
.nv.constant0._Z17gpu_blelloch_scanPiS_:
	.zero		912


//--------------------- SYMBOLS --------------------------

	.type		.nv.reservedSmem.offset0,@object
	.size		.nv.reservedSmem.offset0,0x4
	.type		.nv.reservedSmem.cap,@object
	.size		.nv.reservedSmem.cap,0x4
